//
// Generated by NVIDIA NVVM Compiler
//
// Compiler Build ID: CL-36424714
// Cuda compilation tools, release 13.0, V13.0.88
// Based on NVVM 20.0.0
//

.version 9.0
.target sm_100
.address_size 64

	// .globl	_Z8consumerPN4cuda3__46atomicIiLNS_3std3__412thread_scopeE0EEEPiS7_S7_

.visible .entry _Z8consumerPN4cuda3__46atomicIiLNS_3std3__412thread_scopeE0EEEPiS7_S7_(
	.param .u64 .ptr .align 1 _Z8consumerPN4cuda3__46atomicIiLNS_3std3__412thread_scopeE0EEEPiS7_S7__param_0,
	.param .u64 .ptr .align 1 _Z8consumerPN4cuda3__46atomicIiLNS_3std3__412thread_scopeE0EEEPiS7_S7__param_1,
	.param .u64 .ptr .align 1 _Z8consumerPN4cuda3__46atomicIiLNS_3std3__412thread_scopeE0EEEPiS7_S7__param_2,
	.param .u64 .ptr .align 1 _Z8consumerPN4cuda3__46atomicIiLNS_3std3__412thread_scopeE0EEEPiS7_S7__param_3
)
{
	.reg .pred 	%p<2>;
	.reg .b32 	%r<7>;
	.reg .b64 	%rd<13>;

	ld.param.u64 	%rd1, [_Z8consumerPN4cuda3__46atomicIiLNS_3std3__412thread_scopeE0EEEPiS7_S7__param_0];
	ld.param.u64 	%rd2, [_Z8consumerPN4cuda3__46atomicIiLNS_3std3__412thread_scopeE0EEEPiS7_S7__param_1];
	ld.param.u64 	%rd3, [_Z8consumerPN4cuda3__46atomicIiLNS_3std3__412thread_scopeE0EEEPiS7_S7__param_2];
	ld.param.u64 	%rd4, [_Z8consumerPN4cuda3__46atomicIiLNS_3std3__412thread_scopeE0EEEPiS7_S7__param_3];
	mov.u32 	%r2, %tid.x;
	mov.u32 	%r3, %ctaid.x;
	mov.u32 	%r4, %ntid.x;
	mad.lo.s32 	%r1, %r3, %r4, %r2;
	setp.gt.s32 	%p1, %r1, 1023;
	@%p1 bra 	$L__BB0_2;
	cvta.to.global.u64 	%rd6, %rd3;
	cvta.to.global.u64 	%rd7, %rd2;
	cvta.to.global.u64 	%rd8, %rd4;
	// begin inline asm
	ld.relaxed.sys.b32 %r5,[%rd1];
	// end inline asm
	mul.wide.s32 	%rd9, %r1, 4;
	add.s64 	%rd10, %rd6, %rd9;
	st.global.u32 	[%rd10], %r5;
	add.s64 	%rd11, %rd7, %rd9;
	ld.global.u32 	%r6, [%rd11];
	add.s64 	%rd12, %rd8, %rd9;
	st.global.u32 	[%rd12], %r6;
$L__BB0_2:
	ret;

}


// ===== COMPILED SASS (sm_100) =====

	.target	sm_100

	.elftype	@"ET_EXEC"


//--------------------- .note.nv.tkinfo           --------------------------
	.section	.note.nv.tkinfo,"",@"SHT_NOTE"
	.sectionflags	@"SHF_NOTE_NV_TKINFO"
	.tkinfo
        /*0018*/ 	.word	0x00000002
        /*0030*/ 	.string	""
        /*0030*/ 	.string	"ptxas"
        /*0030*/ 	.string	"Cuda compilation tools, release 13.0, V13.0.88"
        /*0030*/ 	.string	"Build cuda_13.0.r13.0/compiler.36424714_0"
        /*0030*/ 	.string	"-arch sm_100 -m 64 "



//--------------------- .note.nv.cuinfo           --------------------------
	.section	.note.nv.cuinfo,"",@"SHT_NOTE"
	.sectionflags	@"SHF_NOTE_NV_CUINFO"
        /*0018*/ 	.short	0x0002
        /*001a*/ 	.short	0x0064
        /*001c*/ 	.short	0x0082
	.zero		2


//--------------------- .nv.info                  --------------------------
	.section	.nv.info,"",@"SHT_CUDA_INFO"
	.align	4


	//----- nvinfo : EIATTR_REGCOUNT
	.align		4
        /*0000*/ 	.byte	0x04, 0x2f
        /*0002*/ 	.short	(.L_1 - .L_0)
	.align		4
.L_0:
        /*0004*/ 	.word	index@(_Z8consumerPN4cuda3__46atomicIiLNS_3std3__412thread_scopeE0EEEPiS7_S7_)
        /*0008*/ 	.word	0x0000000e


	//----- nvinfo : EIATTR_FRAME_SIZE
	.align		4
.L_1:
        /*000c*/ 	.byte	0x04, 0x11
        /*000e*/ 	.short	(.L_3 - .L_2)
	.align		4
.L_2:
        /*0010*/ 	.word	index@(_Z8consumerPN4cuda3__46atomicIiLNS_3std3__412thread_scopeE0EEEPiS7_S7_)
        /*0014*/ 	.word	0x00000000


	//----- nvinfo : EIATTR_MIN_STACK_SIZE
	.align		4
.L_3:
        /*0018*/ 	.byte	0x04, 0x12
        /*001a*/ 	.short	(.L_5 - .L_4)
	.align		4
.L_4:
        /*001c*/ 	.word	index@(_Z8consumerPN4cuda3__46atomicIiLNS_3std3__412thread_scopeE0EEEPiS7_S7_)
        /*0020*/ 	.word	0x00000000
.L_5:


//--------------------- .nv.compat                --------------------------
	.section	.nv.compat,"",@"SHT_CUDA_COMPAT_INFO"
	.align	4
        /*0000*/ 	.byte	0x02, 0x09, 0x00, 0x00, 0x02, 0x02, 0x01, 0x00, 0x02, 0x05, 0x05, 0x00, 0x03, 0x07, 0x01, 0x01
        /*0010*/ 	.byte	0x02, 0x03, 0x00, 0x00, 0x02, 0x06, 0x01, 0x00, 0x04, 0x0b, 0x08, 0x00, 0x09, 0x00, 0x00, 0x00
        /*0020*/ 	.byte	0x00, 0x00, 0x00, 0x00


//--------------------- .nv.info._Z8consumerPN4cuda3__46atomicIiLNS_3std3__412thread_scopeE0EEEPiS7_S7_ --------------------------
	.section	.nv.info._Z8consumerPN4cuda3__46atomicIiLNS_3std3__412thread_scopeE0EEEPiS7_S7_,"",@"SHT_CUDA_INFO"
	.sectionflags	@""
	.align	4


	//----- nvinfo : EIATTR_CUDA_API_VERSION
	.align		4
        /*0000*/ 	.byte	0x04, 0x37
        /*0002*/ 	.short	(.L_7 - .L_6)
.L_6:
        /*0004*/ 	.word	0x00000082


	//----- nvinfo : EIATTR_KPARAM_INFO
	.align		4
.L_7:
        /*0008*/ 	.byte	0x04, 0x17
        /*000a*/ 	.short	(.L_9 - .L_8)
.L_8:
        /*000c*/ 	.word	0x00000000
        /*0010*/ 	.short	0x0003
        /*0012*/ 	.short	0x0018
        /*0014*/ 	.byte	0x00, 0xf5, 0x21, 0x00


	//----- nvinfo : EIATTR_KPARAM_INFO
	.align		4
.L_9:
        /*0018*/ 	.byte	0x04, 0x17
        /*001a*/ 	.short	(.L_11 - .L_10)
.L_10:
        /*001c*/ 	.word	0x00000000
        /*0020*/ 	.short	0x0002
        /*0022*/ 	.short	0x0010
        /*0024*/ 	.byte	0x00, 0xf5, 0x21, 0x00


	//----- nvinfo : EIATTR_KPARAM_INFO
	.align		4
.L_11:
        /*0028*/ 	.byte	0x04, 0x17
        /*002a*/ 	.short	(.L_13 - .L_12)
.L_12:
        /*002c*/ 	.word	0x00000000
        /*0030*/ 	.short	0x0001
        /*0032*/ 	.short	0x0008
        /*0034*/ 	.byte	0x00, 0xf5, 0x21, 0x00


	//----- nvinfo : EIATTR_KPARAM_INFO
	.align		4
.L_13:
        /*0038*/ 	.byte	0x04, 0x17
        /*003a*/ 	.short	(.L_15 - .L_14)
.L_14:
        /*003c*/ 	.word	0x00000000
        /*0040*/ 	.short	0x0000
        /*0042*/ 	.short	0x0000
        /*0044*/ 	.byte	0x00, 0xf5, 0x21, 0x00


	//----- nvinfo : EIATTR_SPARSE_MMA_MASK
	.align		4
.L_15:
        /*0048*/ 	.byte	0x03, 0x50
        /*004a*/ 	.short	0x0000


	//----- nvinfo : EIATTR_MAXREG_COUNT
	.align		4
        /*004c*/ 	.byte	0x03, 0x1b
        /*004e*/ 	.short	0x00ff


	//----- nvinfo : EIATTR_MERCURY_ISA_VERSION
	.align		4
        /*0050*/ 	.byte	0x03, 0x5f
        /*0052*/ 	.short	0x0101


	//----- nvinfo : EIATTR_VRC_CTA_INIT_COUNT
	.align		4
        /*0054*/ 	.byte	0x02, 0x4a
	.zero		1
	.zero		1


	//----- nvinfo : EIATTR_EXIT_INSTR_OFFSETS
	.align		4
        /*0058*/ 	.byte	0x04, 0x1c
        /*005a*/ 	.short	(.L_17 - .L_16)


	//   ....[0]....
.L_16:
        /*005c*/ 	.word	0x00000060


	//   ....[1]....
        /*0060*/ 	.word	0x00000130


	//----- nvinfo : EIATTR_CBANK_PARAM_SIZE
	.align		4
.L_17:
        /*0064*/ 	.byte	0x03, 0x19
        /*0066*/ 	.short	0x0020


	//----- nvinfo : EIATTR_PARAM_CBANK
	.align		4
        /*0068*/ 	.byte	0x04, 0x0a
        /*006a*/ 	.short	(.L_19 - .L_18)
	.align		4
.L_18:
        /*006c*/ 	.word	index@(.nv.constant0._Z8consumerPN4cuda3__46atomicIiLNS_3std3__412thread_scopeE0EEEPiS7_S7_)
        /*0070*/ 	.short	0x0380
        /*0072*/ 	.short	0x0020


	//----- nvinfo : EIATTR_SW_WAR
	.align		4
.L_19:
        /*0074*/ 	.byte	0x04, 0x36
        /*0076*/ 	.short	(.L_21 - .L_20)
.L_20:
        /*0078*/ 	.word	0x00000008
.L_21:


//--------------------- .nv.callgraph             --------------------------
	.section	.nv.callgraph,"",@"SHT_CUDA_CALLGRAPH"
	.align	4
	.sectionentsize	8
	.align		4
        /*0000*/ 	.word	0x00000000
	.align		4
        /*0004*/ 	.word	0xffffffff
	.align		4
        /*0008*/ 	.word	0x00000000
	.align		4
        /*000c*/ 	.word	0xfffffffe
	.align		4
        /*0010*/ 	.word	0x00000000
	.align		4
        /*0014*/ 	.word	0xfffffffd
	.align		4
        /*0018*/ 	.word	0x00000000
	.align		4
        /*001c*/ 	.word	0xfffffffc


//--------------------- .text._Z8consumerPN4cuda3__46atomicIiLNS_3std3__412thread_scopeE0EEEPiS7_S7_ --------------------------
	.section	.text._Z8consumerPN4cuda3__46atomicIiLNS_3std3__412thread_scopeE0EEEPiS7_S7_,"ax",@progbits
	.align	128
        .global         _Z8consumerPN4cuda3__46atomicIiLNS_3std3__412thread_scopeE0EEEPiS7_S7_
        .type           _Z8consumerPN4cuda3__46atomicIiLNS_3std3__412thread_scopeE0EEEPiS7_S7_,@function
        .size           _Z8consumerPN4cuda3__46atomicIiLNS_3std3__412thread_scopeE0EEEPiS7_S7_,(.L_x_1 - _Z8consumerPN4cuda3__46atomicIiLNS_3std3__412thread_scopeE0EEEPiS7_S7_)
        .other          _Z8consumerPN4cuda3__46atomicIiLNS_3std3__412thread_scopeE0EEEPiS7_S7_,@"STO_CUDA_ENTRY STV_DEFAULT"
_Z8consumerPN4cuda3__46atomicIiLNS_3std3__412thread_scopeE0EEEPiS7_S7_:
.text._Z8consumerPN4cuda3__46atomicIiLNS_3std3__412thread_scopeE0EEEPiS7_S7_:
[----:B------:R-:W-:Y:S01]  /*0000*/  LDC R1, c[0x0][0x37c] ;  /* 0x0000df00ff017b82 */ /* 0x000fe20000000800 */
[----:B------:R-:W0:Y:S07]  /*0010*/  S2R R11, SR_TID.X ;  /* 0x00000000000b7919 */ /* 0x000e2e0000002100 */
[----:B------:R-:W0:Y:S08]  /*0020*/  S2UR UR4, SR_CTAID.X ;  /* 0x00000000000479c3 */ /* 0x000e300000002500 */
[----:B------:R-:W0:Y:S02]  /*0030*/  LDC R0, c[0x0][0x360] ;  /* 0x0000d800ff007b82 */ /* 0x000e240000000800 */
[----:B0-----:R-:W-:-:S05]  /*0040*/  IMAD R11, R0, UR4, R11 ;  /* 0x00000004000b7c24 */ /* 0x001fca000f8e020b */
[----:B------:R-:W-:-:S13]  /*0050*/  ISETP.GT.AND P0, PT, R11, 0x3ff, PT ;  /* 0x000003ff0b00780c */ /* 0x000fda0003f04270 */
[----:B------:R-:W-:Y:S05]  /*0060*/  @P0 EXIT ;  /* 0x000000000000094d */ /* 0x000fea0003800000 */
[----:B------:R-:W0:Y:S01]  /*0070*/  LDC.64 R2, c[0x0][0x380] ;  /* 0x0000e000ff027b82 */ /* 0x000e220000000a00 */
[----:B------:R-:W0:Y:S07]  /*0080*/  LDCU.64 UR4, c[0x0][0x358] ;  /* 0x00006b00ff0477ac */ /* 0x000e2e0008000a00 */
[----:B------:R-:W1:Y:S08]  /*0090*/  LDC.64 R4, c[0x0][0x390] ;  /* 0x0000e400ff047b82 */ /* 0x000e700000000a00 */
[----:B------:R-:W2:Y:S01]  /*00a0*/  LDC.64 R6, c[0x0][0x388] ;  /* 0x0000e200ff067b82 */ /* 0x000ea20000000a00 */
[----:B0-----:R-:W3:Y:S07]  /*00b0*/  LD.E.STRONG.SYS R3, desc[UR4][R2.64] ;  /* 0x0000000402037980 */ /* 0x001eee000c115900 */
[----:B------:R-:W0:Y:S01]  /*00c0*/  LDC.64 R8, c[0x0][0x398] ;  /* 0x0000e600ff087b82 */ /* 0x000e220000000a00 */
[----:B-1----:R-:W-:-:S04]  /*00d0*/  IMAD.WIDE R4, R11, 0x4, R4 ;  /* 0x000000040b047825 */ /* 0x002fc800078e0204 */
[C---:B--2---:R-:W-:Y:S01]  /*00e0*/  IMAD.WIDE R6, R11.reuse, 0x4, R6 ;  /* 0x000000040b067825 */ /* 0x044fe200078e0206 */
[----:B---3--:R-:W-:Y:S05]  /*00f0*/  STG.E desc[UR4][R4.64], R3 ;  /* 0x0000000304007986 */ /* 0x008fea000c101904 */
[----:B------:R-:W2:Y:S01]  /*0100*/  LDG.E R7, desc[UR4][R6.64] ;  /* 0x0000000406077981 */ /* 0x000ea2000c1e1900 */
[----:B0-----:R-:W-:-:S05]  /*0110*/  IMAD.WIDE R8, R11, 0x4, R8 ;  /* 0x000000040b087825 */ /* 0x001fca00078e0208 */
[----:B--2---:R-:W-:Y:S01]  /*0120*/  STG.E desc[UR4][R8.64], R7 ;  /* 0x0000000708007986 */ /* 0x004fe2000c101904 */
[----:B------:R-:W-:Y:S05]  /*0130*/  EXIT ;  /* 0x000000000000794d */ /* 0x000fea0003800000 */
.L_x_0:
[----:B------:R-:W-:-:S00]  /*0140*/  BRA `(.L_x_0) ;  /* 0xfffffffc00fc7947 */ /* 0x000fc0000383ffff */
[----:B------:R-:W-:-:S00]  /*0150*/  NOP ;  /* 0x0000000000007918 */ /* 0x000fc00000000000 */
        /* <DEDUP_REMOVED lines=10> */
.L_x_1:


//--------------------- .nv.shared.reserved.0     --------------------------
	.section	.nv.shared.reserved.0,"aw",@nobits
	.weak		__nv_reservedSMEM_offset_0_alias
	.size		__nv_reservedSMEM_offset_0_alias, 0, 64
	.other		__nv_reservedSMEM_offset_0_alias,@"STO_CUDA_RESERVED_SHARED STV_DEFAULT"
__nv_reservedSMEM_offset_0_alias:
	.zero		0
	.zero		64


//--------------------- .nv.constant0._Z8consumerPN4cuda3__46atomicIiLNS_3std3__412thread_scopeE0EEEPiS7_S7_ --------------------------
	.section	.nv.constant0._Z8consumerPN4cuda3__46atomicIiLNS_3std3__412thread_scopeE0EEEPiS7_S7_,"a",@progbits
	.sectionflags	@""
	.align	4
.nv.constant0._Z8consumerPN4cuda3__46atomicIiLNS_3std3__412thread_scopeE0EEEPiS7_S7_:
	.zero		928


//--------------------- SYMBOLS --------------------------

	.type		.nv.reservedSmem.offset0,@object
	.size		.nv.reservedSmem.offset0,0x4
